	.headerflags	@"EF_CUDA_TEXMODE_UNIFIED EF_CUDA_64BIT_ADDRESS EF_CUDA_ACCELERATORS EF_CUDA_SM90 EF_CUDA_VIRTUAL_SM(EF_CUDA_SM90)"
	.elftype	@"ET_EXEC"


//--------------------- .nv.info                  --------------------------
	.section	.nv.info,"",@"SHT_CUDA_INFO"
	.align	4


	//----- nvinfo : EIATTR_REGCOUNT
	.align		4
        /*0000*/ 	.byte	0x04, 0x2f
        /*0002*/ 	.short	(.L_1 - .L_0)
	.align		4
.L_0:
        /*0004*/ 	.word	index@(triton_poi_fused_max_pool2d_with_indices_1)
        /*0008*/ 	.word	0x00000030


	//----- nvinfo : EIATTR_MIN_STACK_SIZE
	.align		4
.L_1:
        /*000c*/ 	.byte	0x04, 0x12
        /*000e*/ 	.short	(.L_3 - .L_2)
	.align		4
.L_2:
        /*0010*/ 	.word	index@(triton_poi_fused_max_pool2d_with_indices_1)
        /*0014*/ 	.word	0x00000000


	//----- nvinfo : EIATTR_FRAME_SIZE
	.align		4
.L_3:
        /*0018*/ 	.byte	0x04, 0x11
        /*001a*/ 	.short	(.L_5 - .L_4)
	.align		4
.L_4:
        /*001c*/ 	.word	index@(triton_poi_fused_max_pool2d_with_indices_1)
        /*0020*/ 	.word	0x00000000


	//----- nvinfo : EIATTR_MIN_STACK_SIZE
	.align		4
.L_5:
        /*0024*/ 	.byte	0x04, 0x12
        /*0026*/ 	.short	(.L_7 - .L_6)
	.align		4
.L_6:
        /*0028*/ 	.word	index@(triton_poi_fused_max_pool2d_with_indices_1)
        /*002c*/ 	.word	0x00000000
.L_7:


//--------------------- .nv.info.triton_poi_fused_max_pool2d_with_indices_1 --------------------------
	.section	.nv.info.triton_poi_fused_max_pool2d_with_indices_1,"",@"SHT_CUDA_INFO"
	.sectionflags	@""
	.align	4


	//----- nvinfo : EIATTR_CUDA_API_VERSION
	.align		4
        /*0000*/ 	.byte	0x04, 0x37
        /*0002*/ 	.short	(.L_9 - .L_8)
.L_8:
        /*0004*/ 	.word	0x0000007c


	//----- nvinfo : EIATTR_KPARAM_INFO
	.align		4
.L_9:
        /*0008*/ 	.byte	0x04, 0x17
        /*000a*/ 	.short	(.L_11 - .L_10)
.L_10:
        /*000c*/ 	.word	0x00000000
        /*0010*/ 	.short	0x0003
        /*0012*/ 	.short	0x0018
        /*0014*/ 	.byte	0x00, 0xf0, 0x11, 0x00


	//----- nvinfo : EIATTR_KPARAM_INFO
	.align		4
.L_11:
        /*0018*/ 	.byte	0x04, 0x17
        /*001a*/ 	.short	(.L_13 - .L_12)
.L_12:
        /*001c*/ 	.word	0x00000000
        /*0020*/ 	.short	0x0002
        /*0022*/ 	.short	0x0010
        /*0024*/ 	.byte	0x00, 0xf4, 0x21, 0x00


	//----- nvinfo : EIATTR_KPARAM_INFO
	.align		4
.L_13:
        /*0028*/ 	.byte	0x04, 0x17
        /*002a*/ 	.short	(.L_15 - .L_14)
.L_14:
        /*002c*/ 	.word	0x00000000
        /*0030*/ 	.short	0x0001
        /*0032*/ 	.short	0x0008
        /*0034*/ 	.byte	0x00, 0xf4, 0x21, 0x00


	//----- nvinfo : EIATTR_KPARAM_INFO
	.align		4
.L_15:
        /*0038*/ 	.byte	0x04, 0x17
        /*003a*/ 	.short	(.L_17 - .L_16)
.L_16:
        /*003c*/ 	.word	0x00000000
        /*0040*/ 	.short	0x0000
        /*0042*/ 	.short	0x0000
        /*0044*/ 	.byte	0x00, 0xf4, 0x21, 0x00


	//----- nvinfo : EIATTR_SPARSE_MMA_MASK
	.align		4
.L_17:
        /*0048*/ 	.byte	0x03, 0x50
        /*004a*/ 	.short	0x0000


	//----- nvinfo : EIATTR_MAXREG_COUNT
	.align		4
        /*004c*/ 	.byte	0x03, 0x1b
        /*004e*/ 	.short	0x00ff


	//----- nvinfo : EIATTR_EXIT_INSTR_OFFSETS
	.align		4
        /*0050*/ 	.byte	0x04, 0x1c
        /*0052*/ 	.short	(.L_19 - .L_18)


	//   ....[0]....
.L_18:
        /*0054*/ 	.word	0x00001420


	//----- nvinfo : EIATTR_REQNTID
	.align		4
.L_19:
        /*0058*/ 	.byte	0x04, 0x10
        /*005a*/ 	.short	(.L_21 - .L_20)
.L_20:
        /*005c*/ 	.word	0x00000080
        /*0060*/ 	.word	0x00000001
        /*0064*/ 	.word	0x00000001


	//----- nvinfo : EIATTR_CBANK_PARAM_SIZE
	.align		4
.L_21:
        /*0068*/ 	.byte	0x03, 0x19
        /*006a*/ 	.short	0x001c


	//----- nvinfo : EIATTR_PARAM_CBANK
	.align		4
        /*006c*/ 	.byte	0x04, 0x0a
        /*006e*/ 	.short	(.L_23 - .L_22)
	.align		4
.L_22:
        /*0070*/ 	.word	index@(.nv.constant0.triton_poi_fused_max_pool2d_with_indices_1)
        /*0074*/ 	.short	0x0210
        /*0076*/ 	.short	0x001c


	//----- nvinfo : EIATTR_SW_WAR
	.align		4
.L_23:
        /*0078*/ 	.byte	0x04, 0x36
        /*007a*/ 	.short	(.L_25 - .L_24)
.L_24:
        /*007c*/ 	.word	0x00000008
.L_25:


//--------------------- .nv.callgraph             --------------------------
	.section	.nv.callgraph,"",@"SHT_CUDA_CALLGRAPH"
	.align	4
	.sectionentsize	8
	.align		4
        /*0000*/ 	.word	0x00000000
	.align		4
        /*0004*/ 	.word	0xffffffff
	.align		4
        /*0008*/ 	.word	0x00000000
	.align		4
        /*000c*/ 	.word	0xfffffffe
	.align		4
        /*0010*/ 	.word	0x00000000
	.align		4
        /*0014*/ 	.word	0xfffffffd
	.align		4
        /*0018*/ 	.word	0x00000000
	.align		4
        /*001c*/ 	.word	0xfffffffc


//--------------------- .text.triton_poi_fused_max_pool2d_with_indices_1 --------------------------
	.section	.text.triton_poi_fused_max_pool2d_with_indices_1,"ax",@progbits
	.sectionflags	@"SHF_BARRIERS=1"
	.align	128
        .global         triton_poi_fused_max_pool2d_with_indices_1
        .type           triton_poi_fused_max_pool2d_with_indices_1,@function
        .size           triton_poi_fused_max_pool2d_with_indices_1,(.L_x_1 - triton_poi_fused_max_pool2d_with_indices_1)
        .other          triton_poi_fused_max_pool2d_with_indices_1,@"STO_CUDA_ENTRY STV_DEFAULT"
triton_poi_fused_max_pool2d_with_indices_1:
.text.triton_poi_fused_max_pool2d_with_indices_1:
[----:B------:R-:W-:Y:S01]  /*0000*/  LDC R1, c[0x0][0x28] ;  /* 0x00000a00ff017b82 */ /* 0x000fe20000000800 */
[----:B------:R-:W1:Y:S07]  /*0010*/  S2R R3, SR_TID.X ;  /* 0x0000000000037919 */ /* 0x000e6e0000002100 */
[----:B------:R-:W2:Y:S01]  /*0020*/  LDC.64 R26, c[0x0][0x210] ;  /* 0x00008400ff1a7b82 */ /* 0x000ea20000000a00 */
[----:B------:R-:W-:Y:S01]  /*0030*/  ULDC.64 UR6, c[0x0][0x208] ;  /* 0x0000820000067ab9 */ /* 0x000fe20000000a00 */
[----:B------:R-:W3:Y:S06]  /*0040*/  S2R R2, SR_CTAID.X ;  /* 0x0000000000027919 */ /* 0x000eec0000002500 */
[----:B------:R-:W4:Y:S01]  /*0050*/  S2UR UR5, SR_CgaCtaId ;  /* 0x00000000000579c3 */ /* 0x000f220000008800 */
[----:B------:R-:W-:Y:S01]  /*0060*/  UMOV UR4, 0x400 ;  /* 0x0000040000047882 */ /* 0x000fe20000000000 */
[----:B------:R-:W-:Y:S01]  /*0070*/  ULDC.64 UR8, c[0x0][0x220] ;  /* 0x0000880000087ab9 */ /* 0x000fe20000000a00 */
[----:B-1----:R-:W-:-:S02]  /*0080*/  IMAD.SHL.U32 R39, R3, 0x8, RZ ;  /* 0x0000000803277824 */ /* 0x002fc400078e00ff */
[----:B---3--:R-:W-:-:S03]  /*0090*/  IMAD.SHL.U32 R0, R2, 0x400, RZ ;  /* 0x0000040002007824 */ /* 0x008fc600078e00ff */
[----:B------:R-:W-:Y:S02]  /*00a0*/  LOP3.LUT R39, R39, 0x3f8, RZ, 0xc0, !PT ;  /* 0x000003f827277812 */ /* 0x000fe400078ec0ff */
[----:B------:R-:W-:Y:S02]  /*00b0*/  SHF.R.S32.HI R34, RZ, 0x15, R2 ;  /* 0x00000015ff227819 */ /* 0x000fe40000011402 */
[----:B------:R-:W-:Y:S02]  /*00c0*/  LOP3.LUT R2, R0, R39, RZ, 0xfc, !PT ;  /* 0x0000002700027212 */ /* 0x000fe400078efcff */
[----:B------:R-:W-:Y:S02]  /*00d0*/  SGXT R34, R34, 0x1 ;  /* 0x000000012222781a */ /* 0x000fe40000000200 */
[----:B------:R-:W-:Y:S02]  /*00e0*/  SHF.R.S32.HI R5, RZ, 0x1f, R2 ;  /* 0x0000001fff057819 */ /* 0x000fe40000011402 */
[----:B------:R-:W-:-:S02]  /*00f0*/  LOP3.LUT R7, R0, 0x2, R39, 0xfe, !PT ;  /* 0x0000000200077812 */ /* 0x000fc400078efe27 */
[----:B------:R-:W-:Y:S02]  /*0100*/  LEA.HI R4, R5, R2, RZ, 0x5 ;  /* 0x0000000205047211 */ /* 0x000fe400078f28ff */
[----:B------:R-:W-:Y:S02]  /*0110*/  LOP3.LUT R9, R0, 0x3, R39, 0xfe, !PT ;  /* 0x0000000300097812 */ /* 0x000fe400078efe27 */
[----:B------:R-:W-:Y:S01]  /*0120*/  LEA.HI R6, R34, R7, RZ, 0x5 ;  /* 0x0000000722067211 */ /* 0x000fe200078f28ff */
[----:B------:R-:W-:Y:S01]  /*0130*/  IMAD.SHL.U32 R37, R4, 0x4, RZ ;  /* 0x0000000404257824 */ /* 0x000fe200078e00ff */
[----:B------:R-:W-:Y:S02]  /*0140*/  LEA.HI R8, R34, R9, RZ, 0x5 ;  /* 0x0000000922087211 */ /* 0x000fe400078f28ff */
[----:B------:R-:W-:Y:S02]  /*0150*/  LOP3.LUT R6, R6, 0x7fffffe0, RZ, 0xc0, !PT ;  /* 0x7fffffe006067812 */ /* 0x000fe400078ec0ff */
[----:B------:R-:W-:-:S02]  /*0160*/  LOP3.LUT R5, R0, 0x1, R39, 0xfe, !PT ;  /* 0x0000000100057812 */ /* 0x000fc400078efe27 */
[----:B------:R-:W-:Y:S01]  /*0170*/  LOP3.LUT R8, R8, 0x7fffffe0, RZ, 0xc0, !PT ;  /* 0x7fffffe008087812 */ /* 0x000fe200078ec0ff */
[----:B------:R-:W-:Y:S01]  /*0180*/  IMAD.IADD R14, R7, 0x1, -R6 ;  /* 0x00000001070e7824 */ /* 0x000fe200078e0a06 */
[----:B------:R-:W-:Y:S02]  /*0190*/  LOP3.LUT R37, R37, 0xffffff80, RZ, 0xc0, !PT ;  /* 0xffffff8025257812 */ /* 0x000fe400078ec0ff */
[----:B------:R-:W-:Y:S01]  /*01a0*/  LEA.HI R6, R34, R5, RZ, 0x5 ;  /* 0x0000000522067211 */ /* 0x000fe200078f28ff */
[----:B------:R-:W-:Y:S02]  /*01b0*/  IMAD.IADD R18, R9, 0x1, -R8 ;  /* 0x0000000109127824 */ /* 0x000fe400078e0a08 */
[--C-:B------:R-:W-:Y:S01]  /*01c0*/  IMAD R9, R14, 0x2, R37.reuse ;  /* 0x000000020e097824 */ /* 0x100fe200078e0225 */
[----:B------:R-:W-:Y:S01]  /*01d0*/  LOP3.LUT R6, R6, 0x7fffffe0, RZ, 0xc0, !PT ;  /* 0x7fffffe006067812 */ /* 0x000fe200078ec0ff */
[----:B------:R-:W-:Y:S02]  /*01e0*/  IMAD R21, R18, 0x2, R37 ;  /* 0x0000000212157824 */ /* 0x000fe400078e0225 */
[----:B--2---:R-:W-:-:S04]  /*01f0*/  IMAD.WIDE R8, R9, 0x4, R26 ;  /* 0x0000000409087825 */ /* 0x004fc800078e021a */
[----:B------:R-:W-:Y:S01]  /*0200*/  IMAD.IADD R38, R5, 0x1, -R6 ;  /* 0x0000000105267824 */ /* 0x000fe200078e0a06 */
[----:B------:R-:W2:Y:S01]  /*0210*/  LDG.E.EL R7, desc[UR6][R8.64] ;  /* 0x0000000608077981 */ /* 0x000ea2000c2e1900 */
[----:B------:R-:W-:-:S03]  /*0220*/  IMAD.WIDE R20, R21, 0x4, R26 ;  /* 0x0000000415147825 */ /* 0x000fc600078e021a */
[----:B------:R-:W2:Y:S01]  /*0230*/  LDG.E.EL R6, desc[UR6][R8.64+0x4] ;  /* 0x0000040608067981 */ /* 0x000ea2000c2e1900 */
[----:B------:R-:W-:Y:S01]  /*0240*/  IMAD R11, R38, 0x2, R37 ;  /* 0x00000002260b7824 */ /* 0x000fe200078e0225 */
[----:B------:R-:W-:Y:S02]  /*0250*/  LOP3.LUT R17, R37, 0x40, RZ, 0xfc, !PT ;  /* 0x0000004025117812 */ /* 0x000fe400078efcff */
[----:B------:R-:W3:Y:S01]  /*0260*/  LDG.E.EL R19, desc[UR6][R20.64] ;  /* 0x0000000614137981 */ /* 0x000ee2000c2e1900 */
[----:B------:R-:W-:-:S03]  /*0270*/  IMAD.WIDE R10, R11, 0x4, R26 ;  /* 0x000000040b0a7825 */ /* 0x000fc600078e021a */
[----:B------:R-:W3:Y:S01]  /*0280*/  LDG.E.EL R30, desc[UR6][R20.64+0x4] ;  /* 0x00000406141e7981 */ /* 0x000ee2000c2e1900 */
[----:B------:R-:W-:-:S03]  /*0290*/  IMAD R23, R14, 0x2, R17 ;  /* 0x000000020e177824 */ /* 0x000fc600078e0211 */
[----:B------:R-:W5:Y:S01]  /*02a0*/  LDG.E.EL R15, desc[UR6][R10.64] ;  /* 0x000000060a0f7981 */ /* 0x000f62000c2e1900 */
[----:B------:R-:W-:-:S03]  /*02b0*/  IMAD.WIDE R22, R23, 0x4, R26 ;  /* 0x0000000417167825 */ /* 0x000fc600078e021a */
[----:B------:R-:W5:Y:S01]  /*02c0*/  LDG.E.EL R29, desc[UR6][R10.64+0x4] ;  /* 0x000004060a1d7981 */ /* 0x000f62000c2e1900 */
[--C-:B------:R-:W-:Y:S02]  /*02d0*/  IMAD R25, R18, 0x2, R17.reuse ;  /* 0x0000000212197824 */ /* 0x100fe400078e0211 */
[----:B------:R-:W-:Y:S01]  /*02e0*/  IMAD R45, R38, 0x2, R17 ;  /* 0x00000002262d7824 */ /* 0x000fe200078e0211 */
[----:B------:R-:W4:Y:S01]  /*02f0*/  LDG.E.EL R13, desc[UR6][R22.64] ;  /* 0x00000006160d7981 */ /* 0x000f22000c2e1900 */
[----:B------:R-:W-:Y:S01]  /*0300*/  IMAD.WIDE R24, R25, 0x4, R26 ;  /* 0x0000000419187825 */ /* 0x000fe200078e021a */
[----:B------:R-:W-:-:S03]  /*0310*/  LOP3.LUT R5, R4, 0x7fffffe0, RZ, 0xc0, !PT ;  /* 0x7fffffe004057812 */ /* 0x000fc600078ec0ff */
[----:B------:R-:W-:Y:S01]  /*0320*/  IMAD.WIDE R44, R45, 0x4, R26 ;  /* 0x000000042d2c7825 */ /* 0x000fe200078e021a */
[----:B------:R-:W4:Y:S03]  /*0330*/  LDG.E.EL R8, desc[UR6][R24.64] ;  /* 0x0000000618087981 */ /* 0x000f26000c2e1900 */
[----:B------:R-:W-:Y:S02]  /*0340*/  IMAD.IADD R12, R2, 0x1, -R5 ;  /* 0x00000001020c7824 */ /* 0x000fe400078e0a05 */
[----:B------:R-:W4:Y:S02]  /*0350*/  LDG.E.EL R44, desc[UR6][R44.64] ;  /* 0x000000062c2c7981 */ /* 0x000f24000c2e1900 */
[----:B------:R-:W-:-:S04]  /*0360*/  IMAD R5, R12, 0x2, R37 ;  /* 0x000000020c057824 */ /* 0x000fc800078e0225 */
[----:B------:R-:W-:-:S05]  /*0370*/  IMAD.WIDE R4, R5, 0x4, R26 ;  /* 0x0000000405047825 */ /* 0x000fca00078e021a */
[----:B------:R-:W4:Y:S04]  /*0380*/  LDG.E.EL R9, desc[UR6][R4.64] ;  /* 0x0000000604097981 */ /* 0x000f28000c2e1900 */
[----:B------:R1:W4:Y:S02]  /*0390*/  LDG.E.EL R28, desc[UR6][R4.64+0x4] ;  /* 0x00000406041c7981 */ /* 0x000324000c2e1900 */
[----:B01----:R-:W-:-:S04]  /*03a0*/  IMAD R5, R12, 0x2, R17 ;  /* 0x000000020c057824 */ /* 0x003fc800078e0211 */
[----:B------:R-:W-:-:S05]  /*03b0*/  IMAD.WIDE R4, R5, 0x4, R26 ;  /* 0x0000000405047825 */ /* 0x000fca00078e021a */
[----:B------:R0:W4:Y:S02]  /*03c0*/  LDG.E.EL R31, desc[UR6][R4.64] ;  /* 0x00000006041f7981 */ /* 0x000124000c2e1900 */
[----:B0-----:R-:W-:Y:S02]  /*03d0*/  LOP3.LUT R5, R37, 0x40, RZ, 0xfc, !PT ;  /* 0x0000004025057812 */ /* 0x001fe400078efcff */
[C---:B--2---:R-:W-:Y:S02]  /*03e0*/  FSETP.GT.AND P3, PT, R6.reuse, R7, PT ;  /* 0x000000070600720b */ /* 0x044fe40003f64000 */
[----:B------:R-:W-:Y:S02]  /*03f0*/  FSETP.NAN.AND P0, PT, R6, R6, PT ;  /* 0x000000060600720b */ /* 0x000fe40003f08000 */
[----:B---3--:R-:W-:Y:S02]  /*0400*/  FSETP.GT.AND P2, PT, R30, R19, PT ;  /* 0x000000131e00720b */ /* 0x008fe40003f44000 */
[----:B------:R-:W-:-:S07]  /*0410*/  P2R R16, PR, RZ, 0x8 ;  /* 0x00000008ff107803 */ /* 0x000fce0000000000 */
[----:B------:R-:W-:Y:S02]  /*0420*/  @!P3 SEL R6, R6, R7, P0 ;  /* 0x000000070606b207 */ /* 0x000fe40000000000 */
[C---:B-----5:R-:W-:Y:S02]  /*0430*/  FSETP.GT.AND P1, PT, R29.reuse, R15, PT ;  /* 0x0000000f1d00720b */ /* 0x060fe40003f24000 */
[----:B------:R-:W-:Y:S02]  /*0440*/  FSETP.NAN.AND P0, PT, R30, R30, PT ;  /* 0x0000001e1e00720b */ /* 0x000fe40003f08000 */
[----:B----4-:R-:W-:Y:S02]  /*0450*/  FSETP.GEU.AND P3, PT, R6, R13, PT ;  /* 0x0000000d0600720b */ /* 0x010fe40003f6e000 */
[----:B------:R-:W-:Y:S02]  /*0460*/  @!P2 SEL R30, R30, R19, P0 ;  /* 0x000000131e1ea207 */ /* 0x000fe40000000000 */
[----:B------:R-:W-:-:S02]  /*0470*/  FSETP.NAN.AND P0, PT, R29, R29, PT ;  /* 0x0000001d1d00720b */ /* 0x000fc40003f08000 */
[----:B------:R-:W-:Y:S02]  /*0480*/  P2R R25, PR, RZ, 0x4 ;  /* 0x00000004ff197803 */ /* 0x000fe40000000000 */
[----:B------:R-:W-:Y:S02]  /*0490*/  FSETP.GEU.AND P2, PT, R30, R8, PT ;  /* 0x000000081e00720b */ /* 0x000fe40003f4e000 */
[----:B------:R-:W-:Y:S02]  /*04a0*/  @!P1 SEL R29, R29, R15, P0 ;  /* 0x0000000f1d1d9207 */ /* 0x000fe40000000000 */
[----:B------:R-:W-:Y:S02]  /*04b0*/  P2R R24, PR, RZ, 0x2 ;  /* 0x00000002ff187803 */ /* 0x000fe40000000000 */
[----:B------:R-:W-:Y:S02]  /*04c0*/  FSETP.NAN.AND P0, PT, R13, R13, PT ;  /* 0x0000000d0d00720b */ /* 0x000fe40003f08000 */
[----:B------:R-:W-:-:S02]  /*04d0*/  FSETP.GEU.AND P1, PT, R29, R44, PT ;  /* 0x0000002c1d00720b */ /* 0x000fc40003f2e000 */
[----:B------:R-:W-:Y:S02]  /*04e0*/  @P3 SEL R13, R13, R6, P0 ;  /* 0x000000060d0d3207 */ /* 0x000fe40000000000 */
[----:B------:R-:W-:-:S04]  /*04f0*/  FSETP.NAN.AND P0, PT, R8, R8, PT ;  /* 0x000000080800720b */ /* 0x000fc80003f08000 */
[----:B------:R-:W-:Y:S02]  /*0500*/  @P2 SEL R8, R8, R30, P0 ;  /* 0x0000001e08082207 */ /* 0x000fe40000000000 */
[C---:B------:R-:W-:Y:S02]  /*0510*/  FSETP.NAN.AND P0, PT, R44.reuse, R44, PT ;  /* 0x0000002c2c00720b */ /* 0x040fe40003f08000 */
[----:B------:R-:W-:Y:S02]  /*0520*/  P2R R10, PR, RZ, 0x2 ;  /* 0x00000002ff0a7803 */ /* 0x000fe40000000000 */
[----:B------:R-:W-:Y:S02]  /*0530*/  @P1 SEL R44, R44, R29, P0 ;  /* 0x0000001d2c2c1207 */ /* 0x000fe40000000000 */
[----:B------:R-:W-:Y:S02]  /*0540*/  FSETP.GT.AND P1, PT, R28, R9, PT ;  /* 0x000000091c00720b */ /* 0x000fe40003f24000 */
[----:B------:R-:W-:-:S02]  /*0550*/  LOP3.LUT R7, R0, 0x4, R39, 0xfe, !PT ;  /* 0x0000000400077812 */ /* 0x000fc400078efe27 */
[----:B------:R-:W-:Y:S02]  /*0560*/  FSETP.NAN.AND P0, PT, R28, R28, PT ;  /* 0x0000001c1c00720b */ /* 0x000fe40003f08000 */
[----:B------:R-:W-:-:S04]  /*0570*/  LEA.HI R6, R34, R7, RZ, 0x5 ;  /* 0x0000000722067211 */ /* 0x000fc800078f28ff */
[----:B------:R-:W-:-:S03]  /*0580*/  LOP3.LUT R6, R6, 0x7fffffe0, RZ, 0xc0, !PT ;  /* 0x7fffffe006067812 */ /* 0x000fc600078ec0ff */
[----:B------:R-:W-:Y:S02]  /*0590*/  @!P1 SEL R28, R28, R9, P0 ;  /* 0x000000091c1c9207 */ /* 0x000fe40000000000 */
[----:B------:R-:W-:Y:S01]  /*05a0*/  P2R R23, PR, RZ, 0x2 ;  /* 0x00000002ff177803 */ /* 0x000fe20000000000 */
[----:B------:R-:W-:Y:S01]  /*05b0*/  IMAD.IADD R30, R7, 0x1, -R6 ;  /* 0x00000001071e7824 */ /* 0x000fe200078e0a06 */
[----:B------:R-:W-:-:S03]  /*05c0*/  FSETP.GEU.AND P1, PT, R28, R31, PT ;  /* 0x0000001f1c00720b */ /* 0x000fc60003f2e000 */
[----:B------:R-:W-:Y:S01]  /*05d0*/  IMAD R7, R30, 0x2, R37 ;  /* 0x000000021e077824 */ /* 0x000fe200078e0225 */
[----:B------:R-:W-:-:S03]  /*05e0*/  FSETP.NAN.AND P0, PT, R31, R31, PT ;  /* 0x0000001f1f00720b */ /* 0x000fc60003f08000 */
[----:B------:R-:W-:-:S05]  /*05f0*/  IMAD.WIDE R6, R7, 0x4, R26 ;  /* 0x0000000407067825 */ /* 0x000fca00078e021a */
[----:B------:R-:W2:Y:S01]  /*0600*/  LDG.E.EL R9, desc[UR6][R6.64] ;  /* 0x0000000606097981 */ /* 0x000ea2000c2e1900 */
[----:B------:R-:W-:-:S03]  /*0610*/  @P1 SEL R31, R31, R28, P0 ;  /* 0x0000001c1f1f1207 */ /* 0x000fc60000000000 */
[----:B------:R0:W2:Y:S01]  /*0620*/  LDG.E.EL R28, desc[UR6][R6.64+0x4] ;  /* 0x00000406061c7981 */ /* 0x0000a2000c2e1900 */
[----:B------:R-:W-:-:S04]  /*0630*/  IMAD R5, R30, 0x2, R5 ;  /* 0x000000021e057824 */ /* 0x000fc800078e0205 */
[----:B------:R-:W-:-:S05]  /*0640*/  IMAD.WIDE R4, R5, 0x4, R26 ;  /* 0x0000000405047825 */ /* 0x000fca00078e021a */
[----:B------:R-:W3:Y:S01]  /*0650*/  LDG.E.EL R29, desc[UR6][R4.64] ;  /* 0x00000006041d7981 */ /* 0x000ee2000c2e1900 */
[----:B------:R-:W-:Y:S02]  /*0660*/  P2R R32, PR, RZ, 0x2 ;  /* 0x00000002ff207803 */ /* 0x000fe40000000000 */
[----:B0-----:R-:W-:-:S04]  /*0670*/  LOP3.LUT R7, R0, 0x5, R39, 0xfe, !PT ;  /* 0x0000000500077812 */ /* 0x001fc800078efe27 */
[----:B------:R-:W-:-:S04]  /*0680*/  LEA.HI R6, R34, R7, RZ, 0x5 ;  /* 0x0000000722067211 */ /* 0x000fc800078f28ff */
[----:B------:R-:W-:Y:S02]  /*0690*/  LOP3.LUT R6, R6, 0x7fffffe0, RZ, 0xc0, !PT ;  /* 0x7fffffe006067812 */ /* 0x000fe400078ec0ff */
[C---:B--2---:R-:W-:Y:S02]  /*06a0*/  FSETP.GT.AND P1, PT, R28.reuse, R9, PT ;  /* 0x000000091c00720b */ /* 0x044fe40003f24000 */
[----:B------:R-:W-:Y:S02]  /*06b0*/  FSETP.NAN.AND P0, PT, R28, R28, PT ;  /* 0x0000001c1c00720b */ /* 0x000fe40003f08000 */
[----:B------:R-:W-:-:S09]  /*06c0*/  P2R R22, PR, RZ, 0x2 ;  /* 0x00000002ff167803 */ /* 0x000fd20000000000 */
[----:B------:R-:W-:-:S04]  /*06d0*/  @!P1 SEL R28, R28, R9, P0 ;  /* 0x000000091c1c9207 */ /* 0x000fc80000000000 */
[-C--:B---3--:R-:W-:Y:S02]  /*06e0*/  FSETP.GEU.AND P1, PT, R28, R29.reuse, PT ;  /* 0x0000001d1c00720b */ /* 0x088fe40003f2e000 */
[----:B------:R-:W-:-:S11]  /*06f0*/  FSETP.NAN.AND P0, PT, R29, R29, PT ;  /* 0x0000001d1d00720b */ /* 0x000fd60003f08000 */
[----:B------:R-:W-:Y:S01]  /*0700*/  @P1 SEL R29, R29, R28, P0 ;  /* 0x0000001c1d1d1207 */ /* 0x000fe20000000000 */
[----:B------:R-:W-:-:S04]  /*0710*/  IMAD.IADD R28, R7, 0x1, -R6 ;  /* 0x00000001071c7824 */ /* 0x000fc800078e0a06 */
[----:B------:R-:W-:-:S04]  /*0720*/  IMAD R7, R28, 0x2, R37 ;  /* 0x000000021c077824 */ /* 0x000fc800078e0225 */
[----:B------:R-:W-:-:S05]  /*0730*/  IMAD.WIDE R6, R7, 0x4, R26 ;  /* 0x0000000407067825 */ /* 0x000fca00078e021a */
[----:B------:R-:W2:Y:S04]  /*0740*/  LDG.E.EL R9, desc[UR6][R6.64] ;  /* 0x0000000606097981 */ /* 0x000ea8000c2e1900 */
[----:B------:R0:W2:Y:S01]  /*0750*/  LDG.E.EL R15, desc[UR6][R6.64+0x4] ;  /* 0x00000406060f7981 */ /* 0x0000a2000c2e1900 */
[----:B------:R-:W-:-:S04]  /*0760*/  IMAD R5, R28, 0x2, R17 ;  /* 0x000000021c057824 */ /* 0x000fc800078e0211 */
[----:B------:R-:W-:-:S05]  /*0770*/  IMAD.WIDE R4, R5, 0x4, R26 ;  /* 0x0000000405047825 */ /* 0x000fca00078e021a */
[----:B------:R-:W3:Y:S01]  /*0780*/  LDG.E.EL R40, desc[UR6][R4.64] ;  /* 0x0000000604287981 */ /* 0x000ee2000c2e1900 */
[----:B------:R-:W-:Y:S02]  /*0790*/  P2R R36, PR, RZ, 0x2 ;  /* 0x00000002ff247803 */ /* 0x000fe40000000000 */
[----:B------:R-:W-:-:S05]  /*07a0*/  LOP3.LUT R33, R37, 0x41, RZ, 0xfc, !PT ;  /* 0x0000004125217812 */ /* 0x000fca00078efcff */
[----:B0-----:R-:W-:-:S04]  /*07b0*/  IMAD R7, R18, 0x2, R33 ;  /* 0x0000000212077824 */ /* 0x001fc800078e0221 */
[----:B------:R-:W-:Y:S01]  /*07c0*/  IMAD.WIDE R6, R7, 0x4, R26 ;  /* 0x0000000407067825 */ /* 0x000fe200078e021a */
[C---:B--2---:R-:W-:Y:S02]  /*07d0*/  FSETP.GT.AND P1, PT, R15.reuse, R9, PT ;  /* 0x000000090f00720b */ /* 0x044fe40003f24000 */
[----:B------:R-:W-:-:S11]  /*07e0*/  FSETP.NAN.AND P0, PT, R15, R15, PT ;  /* 0x0000000f0f00720b */ /* 0x000fd60003f08000 */
[----:B------:R-:W-:-:S04]  /*07f0*/  @!P1 SEL R15, R15, R9, P0 ;  /* 0x000000090f0f9207 */ /* 0x000fc80000000000 */
[-C--:B---3--:R-:W-:Y:S02]  /*0800*/  FSETP.GEU.AND P0, PT, R15, R40.reuse, PT ;  /* 0x000000280f00720b */ /* 0x088fe40003f0e000 */
[----:B------:R-:W-:Y:S02]  /*0810*/  P2R R21, PR, RZ, 0x2 ;  /* 0x00000002ff157803 */ /* 0x000fe40000000000 */
[----:B------:R-:W-:-:S09]  /*0820*/  FSETP.NAN.AND P1, PT, R40, R40, PT ;  /* 0x000000282800720b */ /* 0x000fd20003f28000 */
[----:B------:R-:W-:Y:S02]  /*0830*/  @P0 SEL R40, R40, R15, P1 ;  /* 0x0000000f28280207 */ /* 0x000fe40000800000 */
[----:B------:R-:W2:Y:S01]  /*0840*/  LDG.E.EL R15, desc[UR6][R6.64] ;  /* 0x00000006060f7981 */ /* 0x000ea2000c2e1900 */
[----:B------:R-:W-:Y:S01]  /*0850*/  P2R R11, PR, RZ, 0x4 ;  /* 0x00000004ff0b7803 */ /* 0x000fe20000000000 */
[----:B------:R-:W-:Y:S01]  /*0860*/  IMAD R9, R14, 0x2, R33 ;  /* 0x000000020e097824 */ /* 0x000fe200078e0221 */
[-C--:B--2---:R-:W-:Y:S02]  /*0870*/  FSETP.GEU.AND P2, PT, R8, R15.reuse, PT ;  /* 0x0000000f0800720b */ /* 0x084fe40003f4e000 */
[----:B------:R-:W-:-:S11]  /*0880*/  FSETP.NAN.AND P1, PT, R15, R15, PT ;  /* 0x0000000f0f00720b */ /* 0x000fd60003f28000 */
[----:B------:R-:W-:Y:S01]  /*0890*/  @P2 SEL R15, R15, R8, P1 ;  /* 0x000000080f0f2207 */ /* 0x000fe20000800000 */
[----:B------:R-:W-:-:S05]  /*08a0*/  IMAD.WIDE R8, R9, 0x4, R26 ;  /* 0x0000000409087825 */ /* 0x000fca00078e021a */
[----:B------:R-:W2:Y:S01]  /*08b0*/  LDG.E.EL R14, desc[UR6][R8.64] ;  /* 0x00000006080e7981 */ /* 0x000ea2000c2e1900 */
[----:B------:R-:W-:-:S04]  /*08c0*/  LOP3.LUT R5, R0, 0x6, R39, 0xfe, !PT ;  /* 0x0000000600057812 */ /* 0x000fc800078efe27 */
[----:B------:R-:W-:-:S04]  /*08d0*/  LEA.HI R6, R34, R5, RZ, 0x5 ;  /* 0x0000000522067211 */ /* 0x000fc800078f28ff */
[----:B------:R-:W-:Y:S02]  /*08e0*/  LOP3.LUT R6, R6, 0x7fffffe0, RZ, 0xc0, !PT ;  /* 0x7fffffe006067812 */ /* 0x000fe400078ec0ff */
[----:B------:R-:W-:-:S03]  /*08f0*/  P2R R4, PR, RZ, 0x1 ;  /* 0x00000001ff047803 */ /* 0x000fc60000000000 */
[----:B------:R-:W-:-:S04]  /*0900*/  IMAD.IADD R42, R5, 0x1, -R6 ;  /* 0x00000001052a7824 */ /* 0x000fc800078e0a06 */
[----:B------:R-:W-:-:S04]  /*0910*/  IMAD R7, R42, 0x2, R37 ;  /* 0x000000022a077824 */ /* 0x000fc800078e0225 */
[----:B------:R-:W-:-:S05]  /*0920*/  IMAD.WIDE R6, R7, 0x4, R26 ;  /* 0x0000000407067825 */ /* 0x000fca00078e021a */
[----:B------:R-:W3:Y:S01]  /*0930*/  LDG.E.EL R41, desc[UR6][R6.64+0x4] ;  /* 0x0000040606297981 */ /* 0x000ee2000c2e1900 */
[-C--:B--2---:R-:W-:Y:S02]  /*0940*/  FSETP.GEU.AND P0, PT, R13, R14.reuse, PT ;  /* 0x0000000e0d00720b */ /* 0x084fe40003f0e000 */
[----:B------:R-:W-:-:S11]  /*0950*/  FSETP.NAN.AND P1, PT, R14, R14, PT ;  /* 0x0000000e0e00720b */ /* 0x000fd60003f28000 */
[----:B------:R-:W-:Y:S02]  /*0960*/  @P0 SEL R14, R14, R13, P1 ;  /* 0x0000000d0e0e0207 */ /* 0x000fe40000800000 */
[----:B------:R-:W2:Y:S01]  /*0970*/  LDG.E.EL R13, desc[UR6][R6.64] ;  /* 0x00000006060d7981 */ /* 0x000ea2000c2e1900 */
[----:B------:R-:W-:Y:S01]  /*0980*/  P2R R19, PR, RZ, 0x1 ;  /* 0x00000001ff137803 */ /* 0x000fe20000000000 */
[----:B------:R-:W-:-:S04]  /*0990*/  IMAD R9, R38, 0x2, R33 ;  /* 0x0000000226097824 */ /* 0x000fc800078e0221 */
[----:B------:R-:W-:Y:S01]  /*09a0*/  IMAD.WIDE R8, R9, 0x4, R26 ;  /* 0x0000000409087825 */ /* 0x000fe200078e021a */
[C---:B---3--:R-:W-:Y:S02]  /*09b0*/  FSETP.NAN.AND P1, PT, R41.reuse, R41, PT ;  /* 0x000000292900720b */ /* 0x048fe40003f28000 */
[----:B--2---:R-:W-:-:S13]  /*09c0*/  FSETP.GT.AND P0, PT, R41, R13, PT ;  /* 0x0000000d2900720b */ /* 0x004fda0003f04000 */
[----:B------:R-:W-:Y:S02]  /*09d0*/  @!P0 SEL R41, R41, R13, P1 ;  /* 0x0000000d29298207 */ /* 0x000fe40000800000 */
[----:B------:R0:W2:Y:S01]  /*09e0*/  LDG.E.EL R13, desc[UR6][R8.64] ;  /* 0x00000006080d7981 */ /* 0x0000a2000c2e1900 */
[----:B------:R-:W-:-:S04]  /*09f0*/  LOP3.LUT R39, R0, 0x7, R39, 0xfe, !PT ;  /* 0x0000000700277812 */ /* 0x000fc800078efe27 */
[----:B------:R-:W-:-:S04]  /*0a00*/  LEA.HI R34, R34, R39, RZ, 0x5 ;  /* 0x0000002722227211 */ /* 0x000fc800078f28ff */
[----:B------:R-:W-:Y:S01]  /*0a10*/  LOP3.LUT R34, R34, 0x7fffffe0, RZ, 0xc0, !PT ;  /* 0x7fffffe022227812 */ /* 0x000fe200078ec0ff */
[----:B------:R-:W-:Y:S01]  /*0a20*/  IMAD R35, R42, 0x2, R17 ;  /* 0x000000022a237824 */ /* 0x000fe200078e0211 */
[----:B------:R-:W-:-:S03]  /*0a30*/  P2R R5, PR, RZ, 0x1 ;  /* 0x00000001ff057803 */ /* 0x000fc60000000000 */
[----:B------:R-:W-:Y:S02]  /*0a40*/  IMAD.IADD R34, R39, 0x1, -R34 ;  /* 0x0000000127227824 */ /* 0x000fe400078e0a22 */
[----:B------:R-:W-:-:S04]  /*0a50*/  IMAD.WIDE R6, R35, 0x4, R26 ;  /* 0x0000000423067825 */ /* 0x000fc800078e021a */
[----:B0-----:R-:W-:Y:S01]  /*0a60*/  IMAD R9, R34, 0x2, R37 ;  /* 0x0000000222097824 */ /* 0x001fe200078e0225 */
[----:B------:R-:W3:Y:S03]  /*0a70*/  LDG.E.EL R35, desc[UR6][R6.64] ;  /* 0x0000000606237981 */ /* 0x000ee6000c2e1900 */
[----:B------:R-:W-:-:S05]  /*0a80*/  IMAD.WIDE R8, R9, 0x4, R26 ;  /* 0x0000000409087825 */ /* 0x000fca00078e021a */
[----:B------:R-:W4:Y:S01]  /*0a90*/  LDG.E.EL R37, desc[UR6][R8.64+0x4] ;  /* 0x0000040608257981 */ /* 0x000f22000c2e1900 */
[-C--:B--2---:R-:W-:Y:S02]  /*0aa0*/  FSETP.GEU.AND P0, PT, R44, R13.reuse, PT ;  /* 0x0000000d2c00720b */ /* 0x084fe40003f0e000 */
[----:B------:R-:W-:-:S11]  /*0ab0*/  FSETP.NAN.AND P1, PT, R13, R13, PT ;  /* 0x0000000d0d00720b */ /* 0x000fd60003f28000 */
[----:B------:R-:W-:Y:S02]  /*0ac0*/  @P0 SEL R13, R13, R44, P1 ;  /* 0x0000002c0d0d0207 */ /* 0x000fe40000800000 */
[----:B------:R-:W2:Y:S01]  /*0ad0*/  LDG.E.EL R44, desc[UR6][R8.64] ;  /* 0x00000006082c7981 */ /* 0x000ea2000c2e1900 */
[----:B------:R-:W-:Y:S02]  /*0ae0*/  P2R R38, PR, RZ, 0x1 ;  /* 0x00000001ff267803 */ /* 0x000fe40000000000 */
[-C--:B---3--:R-:W-:Y:S02]  /*0af0*/  FSETP.GEU.AND P1, PT, R41, R35.reuse, PT ;  /* 0x000000232900720b */ /* 0x088fe40003f2e000 */
[----:B------:R-:W-:Y:S02]  /*0b00*/  P2R R18, PR, RZ, 0x4 ;  /* 0x00000004ff127803 */ /* 0x000fe40000000000 */
[----:B------:R-:W-:-:S09]  /*0b10*/  FSETP.NAN.AND P2, PT, R35, R35, PT ;  /* 0x000000232300720b */ /* 0x000fd20003f48000 */
[----:B------:R-:W-:Y:S02]  /*0b20*/  @P1 SEL R35, R35, R41, P2 ;  /* 0x0000002923231207 */ /* 0x000fe40001000000 */
[C---:B----4-:R-:W-:Y:S02]  /*0b30*/  FSETP.NAN.AND P2, PT, R37.reuse, R37, PT ;  /* 0x000000252500720b */ /* 0x050fe40003f48000 */
[----:B------:R-:W-:Y:S01]  /*0b40*/  P2R R20, PR, RZ, 0x8 ;  /* 0x00000008ff147803 */ /* 0x000fe20000000000 */
[----:B------:R-:W-:Y:S01]  /*0b50*/  IMAD R17, R34, 0x2, R17 ;  /* 0x0000000222117824 */ /* 0x000fe200078e0211 */
[----:B--2---:R-:W-:-:S04]  /*0b60*/  FSETP.GT.AND P0, PT, R37, R44, PT ;  /* 0x0000002c2500720b */ /* 0x004fc80003f04000 */
[----:B------:R-:W-:-:S09]  /*0b70*/  P2R R7, PR, RZ, 0x1 ;  /* 0x00000001ff077803 */ /* 0x000fd20000000000 */
[----:B------:R-:W-:Y:S02]  /*0b80*/  @!P0 SEL R37, R37, R44, P2 ;  /* 0x0000002c25258207 */ /* 0x000fe40001000000 */
[----:B------:R-:W-:-:S04]  /*0b90*/  ISETP.NE.AND P0, PT, R36, RZ, PT ;  /* 0x000000ff2400720c */ /* 0x000fc80003f05270 */
[----:B------:R-:W-:Y:S02]  /*0ba0*/  P2R R8, PR, RZ, 0x1 ;  /* 0x00000001ff087803 */ /* 0x000fe40000000000 */
        /* <DEDUP_REMOVED lines=18> */
[----:B------:R-:W-:Y:S01]  /*0cd0*/  ISETP.NE.AND P0, PT, R16, RZ, PT ;  /* 0x000000ff1000720c */ /* 0x000fe20003f05270 */
[----:B------:R-:W-:-:S05]  /*0ce0*/  IMAD.WIDE R16, R17, 0x4, R26 ;  /* 0x0000000411107825 */ /* 0x000fca00078e021a */
[----:B------:R-:W2:Y:S02]  /*0cf0*/  LDG.E.EL R36, desc[UR6][R16.64] ;  /* 0x0000000610247981 */ /* 0x000ea4000c2e1900 */
[-C--:B--2---:R-:W-:Y:S02]  /*0d00*/  FSETP.GEU.AND P2, PT, R37, R36.reuse, PT ;  /* 0x000000242500720b */ /* 0x084fe40003f4e000 */
[----:B------:R-:W-:-:S11]  /*0d10*/  FSETP.NAN.AND P3, PT, R36, R36, PT ;  /* 0x000000242400720b */ /* 0x000fd60003f68000 */
[----:B------:R-:W-:Y:S02]  /*0d20*/  @P2 SEL R36, R36, R37, P3 ;  /* 0x0000002524242207 */ /* 0x000fe40001800000 */
[----:B------:R-:W-:Y:S02]  /*0d30*/  P2R R37, PR, RZ, 0x4 ;  /* 0x00000004ff257803 */ /* 0x000fe40000000000 */
[----:B------:R-:W-:-:S04]  /*0d40*/  ISETP.NE.AND P2, PT, R38, RZ, PT ;  /* 0x000000ff2600720c */ /* 0x000fc80003f45270 */
[----:B------:R-:W-:Y:S02]  /*0d50*/  P2R R38, PR, RZ, 0x4 ;  /* 0x00000004ff267803 */ /* 0x000fe40000000000 */
[----:B------:R-:W-:Y:S01]  /*0d60*/  ISETP.NE.AND P2, PT, R19, RZ, PT ;  /* 0x000000ff1300720c */ /* 0x000fe20003f45270 */
[----:B------:R-:W-:-:S03]  /*0d70*/  IMAD R19, R12, 0x2, R33 ;  /* 0x000000020c137824 */ /* 0x000fc600078e0221 */
[----:B------:R-:W-:Y:S02]  /*0d80*/  P2R R39, PR, RZ, 0x4 ;  /* 0x00000004ff277803 */ /* 0x000fe40000000000 */
[----:B------:R-:W-:Y:S01]  /*0d90*/  ISETP.NE.AND P2, PT, R18, RZ, PT ;  /* 0x000000ff1200720c */ /* 0x000fe20003f45270 */
[----:B------:R-:W-:-:S05]  /*0da0*/  IMAD.WIDE R18, R19, 0x4, R26 ;  /* 0x0000000413127825 */ /* 0x000fca00078e021a */
[----:B------:R-:W2:Y:S01]  /*0db0*/  LDG.E.EL R12, desc[UR6][R18.64] ;  /* 0x00000006120c7981 */ /* 0x000ea2000c2e1900 */
[----:B------:R-:W-:Y:S02]  /*0dc0*/  P2R R6, PR, RZ, 0x2 ;  /* 0x00000002ff067803 */ /* 0x000fe40000000000 */
[-C--:B--2---:R-:W-:Y:S02]  /*0dd0*/  FSETP.GEU.AND P1, PT, R31, R12.reuse, PT ;  /* 0x0000000c1f00720b */ /* 0x084fe40003f2e000 */
[----:B------:R-:W-:-:S11]  /*0de0*/  FSETP.NAN.AND P3, PT, R12, R12, PT ;  /* 0x0000000c0c00720b */ /* 0x000fd60003f68000 */
[----:B------:R-:W-:Y:S01]  /*0df0*/  @P1 SEL R12, R12, R31, P3 ;  /* 0x0000001f0c0c1207 */ /* 0x000fe20001800000 */
[----:B------:R-:W-:-:S04]  /*0e00*/  IMAD R31, R30, 0x2, R33 ;  /* 0x000000021e1f7824 */ /* 0x000fc800078e0221 */
[----:B------:R-:W-:-:S05]  /*0e10*/  IMAD.WIDE R30, R31, 0x4, R26 ;  /* 0x000000041f1e7825 */ /* 0x000fca00078e021a */
[----:B------:R0:W2:Y:S01]  /*0e20*/  LDG.E.EL R16, desc[UR6][R30.64] ;  /* 0x000000061e107981 */ /* 0x0000a2000c2e1900 */
[----:B------:R-:W-:-:S04]  /*0e30*/  IMAD R19, R42, 0x2, R33 ;  /* 0x000000022a137824 */ /* 0x000fc800078e0221 */
[----:B0-----:R-:W-:-:S05]  /*0e40*/  IMAD.WIDE R30, R19, 0x4, R26 ;  /* 0x00000004131e7825 */ /* 0x001fca00078e021a */
[----:B------:R-:W3:Y:S01]  /*0e50*/  LDG.E.EL R18, desc[UR6][R30.64] ;  /* 0x000000061e127981 */ /* 0x000ee2000c2e1900 */
[-C--:B--2---:R-:W-:Y:S02]  /*0e60*/  FSETP.GEU.AND P3, PT, R29, R16.reuse, PT ;  /* 0x000000101d00720b */ /* 0x084fe40003f6e000 */
[----:B------:R-:W-:-:S11]  /*0e70*/  FSETP.NAN.AND P4, PT, R16, R16, PT ;  /* 0x000000101000720b */ /* 0x000fd60003f88000 */
[----:B------:R-:W-:Y:S01]  /*0e80*/  @P3 SEL R16, R16, R29, P4 ;  /* 0x0000001d10103207 */ /* 0x000fe20002000000 */
[----:B------:R-:W-:-:S04]  /*0e90*/  IMAD R29, R28, 0x2, R33 ;  /* 0x000000021c1d7824 */ /* 0x000fc800078e0221 */
[----:B------:R-:W-:-:S05]  /*0ea0*/  IMAD.WIDE R28, R29, 0x4, R26 ;  /* 0x000000041d1c7825 */ /* 0x000fca00078e021a */
[----:B------:R0:W2:Y:S01]  /*0eb0*/  LDG.E.EL R17, desc[UR6][R28.64] ;  /* 0x000000061c117981 */ /* 0x0000a2000c2e1900 */
[----:B------:R-:W-:-:S04]  /*0ec0*/  IMAD R33, R34, 0x2, R33 ;  /* 0x0000000222217824 */ /* 0x000fc800078e0221 */
[----:B------:R-:W-:-:S05]  /*0ed0*/  IMAD.WIDE R26, R33, 0x4, R26 ;  /* 0x00000004211a7825 */ /* 0x000fca00078e021a */
[----:B------:R-:W4:Y:S01]  /*0ee0*/  LDG.E.EL R19, desc[UR6][R26.64] ;  /* 0x000000061a137981 */ /* 0x000f22000c2e1900 */
[----:B---3--:R-:W-:Y:S02]  /*0ef0*/  FSETP.NAN.AND P6, PT, R18, R18, PT ;  /* 0x000000121200720b */ /* 0x008fe40003fc8000 */
[----:B------:R-:W-:Y:S01]  /*0f00*/  P2R R32, PR, RZ, 0x1 ;  /* 0x00000001ff207803 */ /* 0x000fe20000000000 */
[----:B------:R-:W-:Y:S01]  /*0f10*/  UPRMT UR4, UR5, 0x654, UR4 ;  /* 0x0000065405047896 */ /* 0x000fe20008000004 */
[----:B------:R-:W-:-:S05]  /*0f20*/  IMAD.SHL.U32 R3, R3, 0x4, RZ ;  /* 0x0000000403037824 */ /* 0x000fca00078e00ff */
[----:B------:R-:W-:-:S04]  /*0f30*/  LOP3.LUT R3, R3, 0x1fc, RZ, 0xc0, !PT ;  /* 0x000001fc03037812 */ /* 0x000fc800078ec0ff */
[----:B0-----:R-:W-:Y:S02]  /*0f40*/  LEA R29, R3, UR4, 0x2 ;  /* 0x00000004031d7c11 */ /* 0x001fe4000f8e10ff */
[----:B------:R-:W-:Y:S02]  /*0f50*/  LOP3.LUT R3, R0, R3, RZ, 0xfc, !PT ;  /* 0x0000000300037212 */ /* 0x000fe400078efcff */
[----:B------:R-:W-:Y:S02]  /*0f60*/  SHF.R.S32.HI R0, RZ, 0x1f, R0 ;  /* 0x0000001fff007819 */ /* 0x000fe40000011400 */
[-C--:B--2---:R-:W-:Y:S02]  /*0f70*/  FSETP.GEU.AND P4, PT, R40, R17.reuse, PT ;  /* 0x000000112800720b */ /* 0x084fe40003f8e000 */
[----:B------:R-:W-:-:S11]  /*0f80*/  FSETP.NAN.AND P5, PT, R17, R17, PT ;  /* 0x000000111100720b */ /* 0x000fd60003fa8000 */
[----:B------:R-:W-:Y:S02]  /*0f90*/  @P4 SEL R17, R17, R40, P5 ;  /* 0x0000002811114207 */ /* 0x000fe40002800000 */
[----:B------:R-:W-:Y:S02]  /*0fa0*/  FSETP.GEU.AND P5, PT, R35, R18, PT ;  /* 0x000000122300720b */ /* 0x000fe40003fae000 */
[----:B----4-:R-:W-:-:S11]  /*0fb0*/  FSETP.NAN.AND P0, PT, R19, R19, PT ;  /* 0x000000131300720b */ /* 0x010fd60003f08000 */
[----:B------:R-:W-:Y:S02]  /*0fc0*/  @P5 SEL R18, R18, R35, P6 ;  /* 0x0000002312125207 */ /* 0x000fe40003000000 */
[----:B------:R-:W-:-:S13]  /*0fd0*/  FSETP.GEU.AND P6, PT, R36, R19, PT ;  /* 0x000000132400720b */ /* 0x000fda0003fce000 */
[----:B------:R-:W-:Y:S02]  /*0fe0*/  @P6 SEL R19, R19, R36, P0 ;  /* 0x0000002413136207 */ /* 0x000fe40000000000 */
[----:B------:R-:W-:-:S04]  /*0ff0*/  ISETP.NE.AND P0, PT, R32, RZ, PT ;  /* 0x000000ff2000720c */ /* 0x000fc80003f05270 */
[----:B------:R-:W-:Y:S02]  /*1000*/  SEL R28, RZ, 0x1, !P0 ;  /* 0x00000001ff1c7807 */ /* 0x000fe40004000000 */
        /* <DEDUP_REMOVED lines=11> */
[----:B------:R-:W-:Y:S02]  /*10c0*/  SEL R28, R28, 0x2, P0 ;  /* 0x000000021c1c7807 */ /* 0x000fe40000000000 */
        /* <DEDUP_REMOVED lines=8> */
[----:B------:R-:W-:Y:S02]  /*1150*/  ISETP.NE.AND P0, PT, R4, RZ, PT ;  /* 0x000000ff0400720c */ /* 0x000fe40003f05270 */
[----:B------:R-:W0:Y:S02]  /*1160*/  S2R R4, SR_TID.X ;  /* 0x0000000000047919 */ /* 0x000e240000002100 */
[----:B0-----:R-:W-:-:S05]  /*1170*/  IMAD.SHL.U32 R4, R4, 0x8, RZ ;  /* 0x0000000804047824 */ /* 0x001fca00078e00ff */
[----:B------:R-:W-:-:S04]  /*1180*/  LOP3.LUT R4, R4, 0x3f8, RZ, 0xc0, !PT ;  /* 0x000003f804047812 */ /* 0x000fc800078ec0ff */
[----:B------:R-:W-:Y:S01]  /*1190*/  LEA R26, R4, UR4, 0x2 ;  /* 0x00000004041a7c11 */ /* 0x000fe2000f8e10ff */
[----:B------:R-:W-:-:S04]  /*11a0*/  ULDC.64 UR4, c[0x0][0x218] ;  /* 0x0000860000047ab9 */ /* 0x000fc80000000a00 */
[----:B------:R0:W-:Y:S04]  /*11b0*/  STS.128 [R26], R12 ;  /* 0x0000000c1a007388 */ /* 0x0001e80000000c00 */
[----:B------:R1:W-:Y:S01]  /*11c0*/  STS.128 [R26+0x10], R16 ;  /* 0x000010101a007388 */ /* 0x0003e20000000c00 */
[----:B------:R-:W-:Y:S01]  /*11d0*/  BAR.SYNC.DEFER_BLOCKING 0x0 ;  /* 0x0000000000007b1d */ /* 0x000fe20000010000 */
[----:B------:R-:W-:Y:S02]  /*11e0*/  SEL R21, R21, 0x2, P0 ;  /* 0x0000000215157807 */ /* 0x000fe40000000000 */
[----:B------:R-:W-:Y:S02]  /*11f0*/  SEL R23, R23, 0x3, P1 ;  /* 0x0000000317177807 */ /* 0x000fe40000800000 */
[----:B------:R-:W-:-:S02]  /*1200*/  SEL R27, R21, 0x3, P4 ;  /* 0x00000003151b7807 */ /* 0x000fc40002000000 */
[----:B------:R-:W-:Y:S01]  /*1210*/  ISETP.NE.AND P0, PT, R7, RZ, PT ;  /* 0x000000ff0700720c */ /* 0x000fe20003f05270 */
[----:B------:R-:W2:Y:S01]  /*1220*/  LDC.64 R20, c[0x0][0x218] ;  /* 0x00008600ff147b82 */ /* 0x000ea20000000a00 */
[----:B------:R-:W-:Y:S02]  /*1230*/  ISETP.NE.AND P1, PT, R6, RZ, PT ;  /* 0x000000ff0600720c */ /* 0x000fe40003f25270 */
[----:B------:R-:W-:Y:S02]  /*1240*/  ISETP.NE.AND P4, PT, R5, RZ, PT ;  /* 0x000000ff0500720c */ /* 0x000fe40003f85270 */
[----:B------:R-:W-:Y:S01]  /*1250*/  SEL R25, R25, 0x3, P2 ;  /* 0x0000000319197807 */ /* 0x000fe20001000000 */
[----:B------:R-:W3:Y:S04]  /*1260*/  LDS.128 R8, [R29] ;  /* 0x000000001d087984 */ /* 0x000ee80000000c00 */
[----:B------:R4:W5:Y:S01]  /*1270*/  LDS.128 R4, [R29+0x800] ;  /* 0x000800001d047984 */ /* 0x0009620000000c00 */
[----:B------:R-:W-:-:S04]  /*1280*/  ISETP.NE.AND P2, PT, R39, RZ, PT ;  /* 0x000000ff2700720c */ /* 0x000fc80003f45270 */
[----:B------:R-:W-:Y:S02]  /*1290*/  SEL R28, R28, 0x3, P2 ;  /* 0x000000031c1c7807 */ /* 0x000fe40001000000 */
[----:B------:R-:W-:Y:S02]  /*12a0*/  ISETP.NE.AND P2, PT, R38, RZ, PT ;  /* 0x000000ff2600720c */ /* 0x000fe40003f45270 */
[----:B0-----:R-:W-:Y:S02]  /*12b0*/  SEL R13, RZ, 0x1, !P4 ;  /* 0x00000001ff0d7807 */ /* 0x001fe40006000000 */
[----:B------:R-:W-:Y:S02]  /*12c0*/  SEL R24, R24, 0x3, P2 ;  /* 0x0000000318187807 */ /* 0x000fe40001000000 */
[----:B------:R-:W-:Y:S02]  /*12d0*/  ISETP.NE.AND P2, PT, R37, RZ, PT ;  /* 0x000000ff2500720c */ /* 0x000fe40003f45270 */
[----:B------:R-:W-:-:S02]  /*12e0*/  SEL R12, RZ, 0x1, !P0 ;  /* 0x00000001ff0c7807 */ /* 0x000fc40004000000 */
[----:B------:R-:W-:Y:S02]  /*12f0*/  SEL R13, R13, 0x2, P1 ;  /* 0x000000020d0d7807 */ /* 0x000fe40000800000 */
[----:B------:R-:W-:Y:S02]  /*1300*/  SEL R12, R12, 0x2, P2 ;  /* 0x000000020c0c7807 */ /* 0x000fe40001000000 */
[----:B------:R-:W-:Y:S02]  /*1310*/  SEL R22, R22, 0x3, P3 ;  /* 0x0000000316167807 */ /* 0x000fe40001800000 */
[----:B------:R-:W-:Y:S02]  /*1320*/  SEL R13, R13, 0x3, P5 ;  /* 0x000000030d0d7807 */ /* 0x000fe40002800000 */
[----:B-1----:R-:W-:Y:S02]  /*1330*/  SEL R16, R12, 0x3, P6 ;  /* 0x000000030c107807 */ /* 0x002fe40003000000 */
[----:B------:R-:W-:-:S02]  /*1340*/  LEA R12, P0, R3, UR4, 0x2 ;  /* 0x00000004030c7c11 */ /* 0x000fc4000f8010ff */
[----:B------:R-:W-:Y:S02]  /*1350*/  PRMT R28, R28, 0x3340, R25 ;  /* 0x000033401c1c7816 */ /* 0x000fe40000000019 */
[----:B------:R-:W-:Y:S02]  /*1360*/  PRMT R23, R23, 0x3340, R24 ;  /* 0x0000334017177816 */ /* 0x000fe40000000018 */
[----:B------:R-:W-:Y:S02]  /*1370*/  PRMT R22, R22, 0x3340, R27 ;  /* 0x0000334016167816 */ /* 0x000fe4000000001b */
[----:B------:R-:W-:Y:S02]  /*1380*/  IADD3 R14, P1, R2, UR8, RZ ;  /* 0x00000008020e7c10 */ /* 0x000fe4000ff3e0ff */
[----:B----4-:R-:W-:Y:S01]  /*1390*/  PRMT R29, R13, 0x3340, R16 ;  /* 0x000033400d1d7816 */ /* 0x010fe20000000010 */
[C---:B--2---:R-:W-:Y:S01]  /*13a0*/  IMAD.WIDE R20, R3.reuse, 0x4, R20 ;  /* 0x0000000403147825 */ /* 0x044fe200078e0214 */
[----:B------:R-:W-:-:S02]  /*13b0*/  LEA.HI.X R13, R3, UR5, R0, 0x2, P0 ;  /* 0x00000005030d7c11 */ /* 0x000fc400080f1400 */
[----:B------:R-:W-:Y:S02]  /*13c0*/  LEA.HI.X.SX32 R15, R2, UR9, 0x1, P1 ;  /* 0x00000009020f7c11 */ /* 0x000fe400088f0eff */
[----:B------:R-:W-:Y:S02]  /*13d0*/  PRMT R28, R23, 0x5410, R28 ;  /* 0x00005410171c7816 */ /* 0x000fe4000000001c */
[----:B------:R-:W-:Y:S01]  /*13e0*/  PRMT R29, R22, 0x5410, R29 ;  /* 0x00005410161d7816 */ /* 0x000fe2000000001d */
[----:B---3--:R-:W-:Y:S04]  /*13f0*/  STG.E.128 desc[UR6][R20.64], R8 ;  /* 0x0000000814007986 */ /* 0x008fe8000c101d06 */
[----:B-----5:R-:W-:Y:S04]  /*1400*/  STG.E.128 desc[UR6][R12.64+0x800], R4 ;  /* 0x000800040c007986 */ /* 0x020fe8000c101d06 */
[----:B------:R-:W-:Y:S01]  /*1410*/  STG.E.64 desc[UR6][R14.64], R28 ;  /* 0x0000001c0e007986 */ /* 0x000fe2000c101b06 */
[----:B------:R-:W-:Y:S05]  /*1420*/  EXIT ;  /* 0x000000000000794d */ /* 0x000fea0003800000 */
.L_x_0:
[----:B------:R-:W-:-:S00]  /*1430*/  BRA `(.L_x_0) ;  /* 0xfffffffc00fc7947 */ /* 0x000fc0000383ffff */
[----:B------:R-:W-:-:S00]  /*1440*/  NOP ;  /* 0x0000000000007918 */ /* 0x000fc00000000000 */
        /* <DEDUP_REMOVED lines=11> */
.L_x_1:


//--------------------- .nv.shared.triton_poi_fused_max_pool2d_with_indices_1 --------------------------
	.section	.nv.shared.triton_poi_fused_max_pool2d_with_indices_1,"aw",@nobits
	.sectionflags	@""
	.align	16
	.zero		1024


//--------------------- .nv.constant0.triton_poi_fused_max_pool2d_with_indices_1 --------------------------
	.section	.nv.constant0.triton_poi_fused_max_pool2d_with_indices_1,"a",@progbits
	.sectionflags	@""
	.align	4
.nv.constant0.triton_poi_fused_max_pool2d_with_indices_1:
	.zero		556
